	.headerflags	@"EF_CUDA_TEXMODE_UNIFIED EF_CUDA_64BIT_ADDRESS EF_CUDA_ACCELERATORS EF_CUDA_SM90 EF_CUDA_VIRTUAL_SM(EF_CUDA_SM90)"
	.elftype	@"ET_EXEC"


//--------------------- .nv.info                  --------------------------
	.section	.nv.info,"",@"SHT_CUDA_INFO"
	.align	4


	//----- nvinfo : EIATTR_REGCOUNT
	.align		4
        /*0000*/ 	.byte	0x04, 0x2f
        /*0002*/ 	.short	(.L_1 - .L_0)
	.align		4
.L_0:
        /*0004*/ 	.word	index@(triton_poi_fused_add_convolution_mul_relu_41)
        /*0008*/ 	.word	0x00000012


	//----- nvinfo : EIATTR_MIN_STACK_SIZE
	.align		4
.L_1:
        /*000c*/ 	.byte	0x04, 0x12
        /*000e*/ 	.short	(.L_3 - .L_2)
	.align		4
.L_2:
        /*0010*/ 	.word	index@(triton_poi_fused_add_convolution_mul_relu_41)
        /*0014*/ 	.word	0x00000000


	//----- nvinfo : EIATTR_FRAME_SIZE
	.align		4
.L_3:
        /*0018*/ 	.byte	0x04, 0x11
        /*001a*/ 	.short	(.L_5 - .L_4)
	.align		4
.L_4:
        /*001c*/ 	.word	index@(triton_poi_fused_add_convolution_mul_relu_41)
        /*0020*/ 	.word	0x00000000


	//----- nvinfo : EIATTR_MIN_STACK_SIZE
	.align		4
.L_5:
        /*0024*/ 	.byte	0x04, 0x12
        /*0026*/ 	.short	(.L_7 - .L_6)
	.align		4
.L_6:
        /*0028*/ 	.word	index@(triton_poi_fused_add_convolution_mul_relu_41)
        /*002c*/ 	.word	0x00000000
.L_7:


//--------------------- .nv.info.triton_poi_fused_add_convolution_mul_relu_41 --------------------------
	.section	.nv.info.triton_poi_fused_add_convolution_mul_relu_41,"",@"SHT_CUDA_INFO"
	.sectionflags	@""
	.align	4


	//----- nvinfo : EIATTR_CUDA_API_VERSION
	.align		4
        /*0000*/ 	.byte	0x04, 0x37
        /*0002*/ 	.short	(.L_9 - .L_8)
.L_8:
        /*0004*/ 	.word	0x0000007c


	//----- nvinfo : EIATTR_KPARAM_INFO
	.align		4
.L_9:
        /*0008*/ 	.byte	0x04, 0x17
        /*000a*/ 	.short	(.L_11 - .L_10)
.L_10:
        /*000c*/ 	.word	0x00000000
        /*0010*/ 	.short	0x0003
        /*0012*/ 	.short	0x0018
        /*0014*/ 	.byte	0x00, 0xf0, 0x11, 0x00


	//----- nvinfo : EIATTR_KPARAM_INFO
	.align		4
.L_11:
        /*0018*/ 	.byte	0x04, 0x17
        /*001a*/ 	.short	(.L_13 - .L_12)
.L_12:
        /*001c*/ 	.word	0x00000000
        /*0020*/ 	.short	0x0002
        /*0022*/ 	.short	0x0010
        /*0024*/ 	.byte	0x00, 0xf4, 0x21, 0x00


	//----- nvinfo : EIATTR_KPARAM_INFO
	.align		4
.L_13:
        /*0028*/ 	.byte	0x04, 0x17
        /*002a*/ 	.short	(.L_15 - .L_14)
.L_14:
        /*002c*/ 	.word	0x00000000
        /*0030*/ 	.short	0x0001
        /*0032*/ 	.short	0x0008
        /*0034*/ 	.byte	0x00, 0xf4, 0x21, 0x00


	//----- nvinfo : EIATTR_KPARAM_INFO
	.align		4
.L_15:
        /*0038*/ 	.byte	0x04, 0x17
        /*003a*/ 	.short	(.L_17 - .L_16)
.L_16:
        /*003c*/ 	.word	0x00000000
        /*0040*/ 	.short	0x0000
        /*0042*/ 	.short	0x0000
        /*0044*/ 	.byte	0x00, 0xf4, 0x21, 0x00


	//----- nvinfo : EIATTR_SPARSE_MMA_MASK
	.align		4
.L_17:
        /*0048*/ 	.byte	0x03, 0x50
        /*004a*/ 	.short	0x0000


	//----- nvinfo : EIATTR_MAXREG_COUNT
	.align		4
        /*004c*/ 	.byte	0x03, 0x1b
        /*004e*/ 	.short	0x00ff


	//----- nvinfo : EIATTR_EXIT_INSTR_OFFSETS
	.align		4
        /*0050*/ 	.byte	0x04, 0x1c
        /*0052*/ 	.short	(.L_19 - .L_18)


	//   ....[0]....
.L_18:
        /*0054*/ 	.word	0x00000200


	//   ....[1]....
        /*0058*/ 	.word	0x00000220


	//----- nvinfo : EIATTR_REQNTID
	.align		4
.L_19:
        /*005c*/ 	.byte	0x04, 0x10
        /*005e*/ 	.short	(.L_21 - .L_20)
.L_20:
        /*0060*/ 	.word	0x00000100
        /*0064*/ 	.word	0x00000001
        /*0068*/ 	.word	0x00000001


	//----- nvinfo : EIATTR_CBANK_PARAM_SIZE
	.align		4
.L_21:
        /*006c*/ 	.byte	0x03, 0x19
        /*006e*/ 	.short	0x001c


	//----- nvinfo : EIATTR_PARAM_CBANK
	.align		4
        /*0070*/ 	.byte	0x04, 0x0a
        /*0072*/ 	.short	(.L_23 - .L_22)
	.align		4
.L_22:
        /*0074*/ 	.word	index@(.nv.constant0.triton_poi_fused_add_convolution_mul_relu_41)
        /*0078*/ 	.short	0x0210
        /*007a*/ 	.short	0x001c


	//----- nvinfo : EIATTR_SW_WAR
	.align		4
.L_23:
        /*007c*/ 	.byte	0x04, 0x36
        /*007e*/ 	.short	(.L_25 - .L_24)
.L_24:
        /*0080*/ 	.word	0x00000008
.L_25:


//--------------------- .nv.callgraph             --------------------------
	.section	.nv.callgraph,"",@"SHT_CUDA_CALLGRAPH"
	.align	4
	.sectionentsize	8
	.align		4
        /*0000*/ 	.word	0x00000000
	.align		4
        /*0004*/ 	.word	0xffffffff
	.align		4
        /*0008*/ 	.word	0x00000000
	.align		4
        /*000c*/ 	.word	0xfffffffe
	.align		4
        /*0010*/ 	.word	0x00000000
	.align		4
        /*0014*/ 	.word	0xfffffffd
	.align		4
        /*0018*/ 	.word	0x00000000
	.align		4
        /*001c*/ 	.word	0xfffffffc


//--------------------- .text.triton_poi_fused_add_convolution_mul_relu_41 --------------------------
	.section	.text.triton_poi_fused_add_convolution_mul_relu_41,"ax",@progbits
	.align	128
        .global         triton_poi_fused_add_convolution_mul_relu_41
        .type           triton_poi_fused_add_convolution_mul_relu_41,@function
        .size           triton_poi_fused_add_convolution_mul_relu_41,(.L_x_1 - triton_poi_fused_add_convolution_mul_relu_41)
        .other          triton_poi_fused_add_convolution_mul_relu_41,@"STO_CUDA_ENTRY STV_DEFAULT"
triton_poi_fused_add_convolution_mul_relu_41:
.text.triton_poi_fused_add_convolution_mul_relu_41:
[----:B------:R-:W0:Y:S02]  /*0000*/  LDC R1, c[0x0][0x28] ;  /* 0x00000a00ff017b82 */ /* 0x000e240000000800 */
[----:B------:R-:W1:Y:S01]  /*0010*/  S2R R0, SR_TID.X ;  /* 0x0000000000007919 */ /* 0x000e620000002100 */
[----:B------:R-:W2:Y:S01]  /*0020*/  LDC.64 R4, c[0x0][0x218] ;  /* 0x00008600ff047b82 */ /* 0x000ea20000000a00 */
[----:B------:R-:W-:Y:S01]  /*0030*/  CS2R R12, SRZ ;  /* 0x00000000000c7805 */ /* 0x000fe2000001ff00 */
[----:B------:R-:W-:Y:S01]  /*0040*/  ULDC.64 UR4, c[0x0][0x208] ;  /* 0x0000820000047ab9 */ /* 0x000fe20000000a00 */
[----:B------:R-:W3:Y:S05]  /*0050*/  S2R R9, SR_CTAID.X ;  /* 0x0000000000097919 */ /* 0x000eea0000002500 */
[----:B------:R-:W4:Y:S08]  /*0060*/  LDC.64 R2, c[0x0][0x210] ;  /* 0x00008400ff027b82 */ /* 0x000f300000000a00 */
[----:B------:R-:W5:Y:S01]  /*0070*/  LDC.64 R6, c[0x0][0x220] ;  /* 0x00008800ff067b82 */ /* 0x000f620000000a00 */
[----:B-1----:R-:W-:-:S05]  /*0080*/  IMAD.SHL.U32 R0, R0, 0x2, RZ ;  /* 0x0000000200007824 */ /* 0x002fca00078e00ff */
[----:B------:R-:W-:-:S05]  /*0090*/  LOP3.LUT R0, R0, 0x1fe, RZ, 0xc0, !PT ;  /* 0x000001fe00007812 */ /* 0x000fca00078ec0ff */
[----:B---3--:R-:W-:-:S04]  /*00a0*/  IMAD R9, R9, 0x200, R0 ;  /* 0x0000020009097824 */ /* 0x008fc800078e0200 */
[C---:B------:R-:W-:Y:S01]  /*00b0*/  IMAD.HI R0, R9.reuse, 0x78787879, RZ ;  /* 0x7878787909007827 */ /* 0x040fe200078e02ff */
[----:B------:R-:W-:-:S03]  /*00c0*/  ISETP.GE.AND P2, PT, R9, 0x26400, PT ;  /* 0x000264000900780c */ /* 0x000fc60003f46270 */
[----:B----4-:R-:W-:Y:S01]  /*00d0*/  IMAD.WIDE R2, R9, 0x4, R2 ;  /* 0x0000000409027825 */ /* 0x010fe200078e0202 */
[----:B------:R-:W-:-:S03]  /*00e0*/  SHF.R.U32.HI R11, RZ, 0x1f, R0 ;  /* 0x0000001fff0b7819 */ /* 0x000fc60000011600 */
[----:B-----5:R-:W-:Y:S01]  /*00f0*/  IMAD.WIDE R6, R9, 0x4, R6 ;  /* 0x0000000409067825 */ /* 0x020fe200078e0206 */
[----:B------:R-:W-:-:S05]  /*0100*/  LEA.HI.SX32 R0, R0, R11, 0x17 ;  /* 0x0000000b00007211 */ /* 0x000fca00078fbaff */
[----:B------:R-:W-:-:S04]  /*0110*/  IMAD R11, R0, -0x440, R9 ;  /* 0xfffffbc0000b7824 */ /* 0x000fc800078e0209 */
[----:B--2---:R-:W-:Y:S01]  /*0120*/  IMAD.WIDE R4, R11, 0x4, R4 ;  /* 0x000000040b047825 */ /* 0x004fe200078e0204 */
[----:B------:R-:W-:Y:S02]  /*0130*/  CS2R R10, SRZ ;  /* 0x00000000000a7805 */ /* 0x000fe4000001ff00 */
[----:B------:R-:W-:Y:S02]  /*0140*/  CS2R R8, SRZ ;  /* 0x0000000000087805 */ /* 0x000fe4000001ff00 */
[----:B------:R-:W2:Y:S04]  /*0150*/  @!P2 LDG.E.EL.64 R12, desc[UR4][R4.64] ;  /* 0x00000004040ca981 */ /* 0x000ea8000c2e1b00 */
[----:B------:R-:W2:Y:S04]  /*0160*/  @!P2 LDG.E.64 R10, desc[UR4][R2.64] ;  /* 0x00000004020aa981 */ /* 0x000ea8000c1e1b00 */
[----:B------:R-:W3:Y:S01]  /*0170*/  @!P2 LDG.E.64 R8, desc[UR4][R6.64] ;  /* 0x000000040608a981 */ /* 0x000ee2000c1e1b00 */
[----:B--2---:R-:W-:Y:S01]  /*0180*/  FADD R15, R12, R10 ;  /* 0x0000000a0c0f7221 */ /* 0x004fe20000000000 */
[----:B------:R-:W-:-:S03]  /*0190*/  FADD R0, R13, R11 ;  /* 0x0000000b0d007221 */ /* 0x000fc60000000000 */
[----:B---3--:R-:W-:Y:S01]  /*01a0*/  FFMA R8, R15, 0.10000000149011611938, R8 ;  /* 0x3dcccccd0f087823 */ /* 0x008fe20000000008 */
[----:B------:R-:W-:-:S04]  /*01b0*/  FFMA R0, R0, 0.10000000149011611938, R9 ;  /* 0x3dcccccd00007823 */ /* 0x000fc80000000009 */
[----:B------:R-:W-:Y:S02]  /*01c0*/  FSETP.GEU.AND P0, PT, R8, RZ, PT ;  /* 0x000000ff0800720b */ /* 0x000fe40003f0e000 */
[----:B------:R-:W-:Y:S02]  /*01d0*/  FSETP.GEU.AND P1, PT, R0, RZ, PT ;  /* 0x000000ff0000720b */ /* 0x000fe40003f2e000 */
[----:B------:R-:W-:Y:S02]  /*01e0*/  FSEL R8, R8, RZ, P0 ;  /* 0x000000ff08087208 */ /* 0x000fe40000000000 */
[----:B------:R-:W-:Y:S01]  /*01f0*/  FSEL R9, R0, RZ, P1 ;  /* 0x000000ff00097208 */ /* 0x000fe20000800000 */
[----:B------:R-:W-:Y:S08]  /*0200*/  @P2 EXIT ;  /* 0x000000000000294d */ /* 0x000ff00003800000 */
[----:B------:R-:W-:Y:S01]  /*0210*/  STG.E.64 desc[UR4][R2.64], R8 ;  /* 0x0000000802007986 */ /* 0x000fe2000c101b04 */
[----:B------:R-:W-:Y:S05]  /*0220*/  EXIT ;  /* 0x000000000000794d */ /* 0x000fea0003800000 */
.L_x_0:
[----:B------:R-:W-:-:S00]  /*0230*/  BRA `(.L_x_0) ;  /* 0xfffffffc00fc7947 */ /* 0x000fc0000383ffff */
[----:B------:R-:W-:-:S00]  /*0240*/  NOP ;  /* 0x0000000000007918 */ /* 0x000fc00000000000 */
        /* <DEDUP_REMOVED lines=11> */
.L_x_1:


//--------------------- .nv.constant0.triton_poi_fused_add_convolution_mul_relu_41 --------------------------
	.section	.nv.constant0.triton_poi_fused_add_convolution_mul_relu_41,"a",@progbits
	.sectionflags	@""
	.align	4
.nv.constant0.triton_poi_fused_add_convolution_mul_relu_41:
	.zero		556
